//
// Generated by NVIDIA NVVM Compiler
//
// Compiler Build ID: CL-36424714
// Cuda compilation tools, release 13.0, V13.0.88
// Based on NVVM 20.0.0
//

.version 9.0
.target sm_100
.address_size 64

	// .globl	_Z9add_arrayPiS_S_i

.visible .entry _Z9add_arrayPiS_S_i(
	.param .u64 .ptr .align 1 _Z9add_arrayPiS_S_i_param_0,
	.param .u64 .ptr .align 1 _Z9add_arrayPiS_S_i_param_1,
	.param .u64 .ptr .align 1 _Z9add_arrayPiS_S_i_param_2,
	.param .u32 _Z9add_arrayPiS_S_i_param_3
)
{
	.reg .pred 	%p<2>;
	.reg .b32 	%r<9>;
	.reg .b64 	%rd<11>;

	ld.param.u64 	%rd1, [_Z9add_arrayPiS_S_i_param_0];
	ld.param.u64 	%rd2, [_Z9add_arrayPiS_S_i_param_1];
	ld.param.u64 	%rd3, [_Z9add_arrayPiS_S_i_param_2];
	ld.param.u32 	%r2, [_Z9add_arrayPiS_S_i_param_3];
	mov.u32 	%r3, %ntid.x;
	mov.u32 	%r4, %ctaid.x;
	mov.u32 	%r5, %tid.x;
	mad.lo.s32 	%r1, %r3, %r4, %r5;
	setp.ge.s32 	%p1, %r1, %r2;
	@%p1 bra 	$L__BB0_2;
	cvta.to.global.u64 	%rd4, %rd1;
	cvta.to.global.u64 	%rd5, %rd2;
	cvta.to.global.u64 	%rd6, %rd3;
	mul.wide.s32 	%rd7, %r1, 4;
	add.s64 	%rd8, %rd4, %rd7;
	ld.global.u32 	%r6, [%rd8];
	add.s64 	%rd9, %rd5, %rd7;
	ld.global.u32 	%r7, [%rd9];
	add.s32 	%r8, %r7, %r6;
	add.s64 	%rd10, %rd6, %rd7;
	st.global.u32 	[%rd10], %r8;
$L__BB0_2:
	ret;

}


// ===== COMPILED SASS (sm_100) =====

	.target	sm_100

	.elftype	@"ET_EXEC"


//--------------------- .note.nv.tkinfo           --------------------------
	.section	.note.nv.tkinfo,"",@"SHT_NOTE"
	.sectionflags	@"SHF_NOTE_NV_TKINFO"
	.tkinfo
        /*0018*/ 	.word	0x00000002
        /*0030*/ 	.string	""
        /*0030*/ 	.string	"ptxas"
        /*0030*/ 	.string	"Cuda compilation tools, release 13.0, V13.0.88"
        /*0030*/ 	.string	"Build cuda_13.0.r13.0/compiler.36424714_0"
        /*0030*/ 	.string	"-arch sm_100 -m 64 "



//--------------------- .note.nv.cuinfo           --------------------------
	.section	.note.nv.cuinfo,"",@"SHT_NOTE"
	.sectionflags	@"SHF_NOTE_NV_CUINFO"
        /*0018*/ 	.short	0x0002
        /*001a*/ 	.short	0x0064
        /*001c*/ 	.short	0x0082
	.zero		2


//--------------------- .nv.info                  --------------------------
	.section	.nv.info,"",@"SHT_CUDA_INFO"
	.align	4


	//----- nvinfo : EIATTR_REGCOUNT
	.align		4
        /*0000*/ 	.byte	0x04, 0x2f
        /*0002*/ 	.short	(.L_1 - .L_0)
	.align		4
.L_0:
        /*0004*/ 	.word	index@(_Z9add_arrayPiS_S_i)
        /*0008*/ 	.word	0x0000000c


	//----- nvinfo : EIATTR_FRAME_SIZE
	.align		4
.L_1:
        /*000c*/ 	.byte	0x04, 0x11
        /*000e*/ 	.short	(.L_3 - .L_2)
	.align		4
.L_2:
        /*0010*/ 	.word	index@(_Z9add_arrayPiS_S_i)
        /*0014*/ 	.word	0x00000000


	//----- nvinfo : EIATTR_MIN_STACK_SIZE
	.align		4
.L_3:
        /*0018*/ 	.byte	0x04, 0x12
        /*001a*/ 	.short	(.L_5 - .L_4)
	.align		4
.L_4:
        /*001c*/ 	.word	index@(_Z9add_arrayPiS_S_i)
        /*0020*/ 	.word	0x00000000
.L_5:


//--------------------- .nv.compat                --------------------------
	.section	.nv.compat,"",@"SHT_CUDA_COMPAT_INFO"
	.align	4
        /*0000*/ 	.byte	0x02, 0x09, 0x00, 0x00, 0x02, 0x02, 0x01, 0x00, 0x02, 0x05, 0x05, 0x00, 0x03, 0x07, 0x01, 0x01
        /*0010*/ 	.byte	0x02, 0x03, 0x00, 0x00, 0x02, 0x06, 0x01, 0x00, 0x04, 0x0b, 0x08, 0x00, 0x09, 0x00, 0x00, 0x00
        /*0020*/ 	.byte	0x00, 0x00, 0x00, 0x00


//--------------------- .nv.info._Z9add_arrayPiS_S_i --------------------------
	.section	.nv.info._Z9add_arrayPiS_S_i,"",@"SHT_CUDA_INFO"
	.sectionflags	@""
	.align	4


	//----- nvinfo : EIATTR_CUDA_API_VERSION
	.align		4
        /*0000*/ 	.byte	0x04, 0x37
        /*0002*/ 	.short	(.L_7 - .L_6)
.L_6:
        /*0004*/ 	.word	0x00000082


	//----- nvinfo : EIATTR_KPARAM_INFO
	.align		4
.L_7:
        /*0008*/ 	.byte	0x04, 0x17
        /*000a*/ 	.short	(.L_9 - .L_8)
.L_8:
        /*000c*/ 	.word	0x00000000
        /*0010*/ 	.short	0x0003
        /*0012*/ 	.short	0x0018
        /*0014*/ 	.byte	0x00, 0xf0, 0x11, 0x00


	//----- nvinfo : EIATTR_KPARAM_INFO
	.align		4
.L_9:
        /*0018*/ 	.byte	0x04, 0x17
        /*001a*/ 	.short	(.L_11 - .L_10)
.L_10:
        /*001c*/ 	.word	0x00000000
        /*0020*/ 	.short	0x0002
        /*0022*/ 	.short	0x0010
        /*0024*/ 	.byte	0x00, 0xf5, 0x21, 0x00


	//----- nvinfo : EIATTR_KPARAM_INFO
	.align		4
.L_11:
        /*0028*/ 	.byte	0x04, 0x17
        /*002a*/ 	.short	(.L_13 - .L_12)
.L_12:
        /*002c*/ 	.word	0x00000000
        /*0030*/ 	.short	0x0001
        /*0032*/ 	.short	0x0008
        /*0034*/ 	.byte	0x00, 0xf5, 0x21, 0x00


	//----- nvinfo : EIATTR_KPARAM_INFO
	.align		4
.L_13:
        /*0038*/ 	.byte	0x04, 0x17
        /*003a*/ 	.short	(.L_15 - .L_14)
.L_14:
        /*003c*/ 	.word	0x00000000
        /*0040*/ 	.short	0x0000
        /*0042*/ 	.short	0x0000
        /*0044*/ 	.byte	0x00, 0xf5, 0x21, 0x00


	//----- nvinfo : EIATTR_SPARSE_MMA_MASK
	.align		4
.L_15:
        /*0048*/ 	.byte	0x03, 0x50
        /*004a*/ 	.short	0x0000


	//----- nvinfo : EIATTR_MAXREG_COUNT
	.align		4
        /*004c*/ 	.byte	0x03, 0x1b
        /*004e*/ 	.short	0x00ff


	//----- nvinfo : EIATTR_MERCURY_ISA_VERSION
	.align		4
        /*0050*/ 	.byte	0x03, 0x5f
        /*0052*/ 	.short	0x0101


	//----- nvinfo : EIATTR_VRC_CTA_INIT_COUNT
	.align		4
        /*0054*/ 	.byte	0x02, 0x4a
	.zero		1
	.zero		1


	//----- nvinfo : EIATTR_EXIT_INSTR_OFFSETS
	.align		4
        /*0058*/ 	.byte	0x04, 0x1c
        /*005a*/ 	.short	(.L_17 - .L_16)


	//   ....[0]....
.L_16:
        /*005c*/ 	.word	0x00000070


	//   ....[1]....
        /*0060*/ 	.word	0x00000130


	//----- nvinfo : EIATTR_CBANK_PARAM_SIZE
	.align		4
.L_17:
        /*0064*/ 	.byte	0x03, 0x19
        /*0066*/ 	.short	0x001c


	//----- nvinfo : EIATTR_PARAM_CBANK
	.align		4
        /*0068*/ 	.byte	0x04, 0x0a
        /*006a*/ 	.short	(.L_19 - .L_18)
	.align		4
.L_18:
        /*006c*/ 	.word	index@(.nv.constant0._Z9add_arrayPiS_S_i)
        /*0070*/ 	.short	0x0380
        /*0072*/ 	.short	0x001c


	//----- nvinfo : EIATTR_SW_WAR
	.align		4
.L_19:
        /*0074*/ 	.byte	0x04, 0x36
        /*0076*/ 	.short	(.L_21 - .L_20)
.L_20:
        /*0078*/ 	.word	0x00000008
.L_21:


//--------------------- .nv.callgraph             --------------------------
	.section	.nv.callgraph,"",@"SHT_CUDA_CALLGRAPH"
	.align	4
	.sectionentsize	8
	.align		4
        /*0000*/ 	.word	0x00000000
	.align		4
        /*0004*/ 	.word	0xffffffff
	.align		4
        /*0008*/ 	.word	0x00000000
	.align		4
        /*000c*/ 	.word	0xfffffffe
	.align		4
        /*0010*/ 	.word	0x00000000
	.align		4
        /*0014*/ 	.word	0xfffffffd
	.align		4
        /*0018*/ 	.word	0x00000000
	.align		4
        /*001c*/ 	.word	0xfffffffc


//--------------------- .text._Z9add_arrayPiS_S_i --------------------------
	.section	.text._Z9add_arrayPiS_S_i,"ax",@progbits
	.align	128
        .global         _Z9add_arrayPiS_S_i
        .type           _Z9add_arrayPiS_S_i,@function
        .size           _Z9add_arrayPiS_S_i,(.L_x_1 - _Z9add_arrayPiS_S_i)
        .other          _Z9add_arrayPiS_S_i,@"STO_CUDA_ENTRY STV_DEFAULT"
_Z9add_arrayPiS_S_i:
.text._Z9add_arrayPiS_S_i:
[----:B------:R-:W-:Y:S01]  /*0000*/  LDC R1, c[0x0][0x37c] ;  /* 0x0000df00ff017b82 */ /* 0x000fe20000000800 */
[----:B------:R-:W0:Y:S01]  /*0010*/  S2R R9, SR_CTAID.X ;  /* 0x0000000000097919 */ /* 0x000e220000002500 */
[----:B------:R-:W0:Y:S01]  /*0020*/  LDCU UR4, c[0x0][0x360] ;  /* 0x00006c00ff0477ac */ /* 0x000e220008000800 */
[----:B------:R-:W0:Y:S01]  /*0030*/  S2R R0, SR_TID.X ;  /* 0x0000000000007919 */ /* 0x000e220000002100 */
[----:B------:R-:W1:Y:S01]  /*0040*/  LDCU UR5, c[0x0][0x398] ;  /* 0x00007300ff0577ac */ /* 0x000e620008000800 */
[----:B0-----:R-:W-:-:S05]  /*0050*/  IMAD R9, R9, UR4, R0 ;  /* 0x0000000409097c24 */ /* 0x001fca000f8e0200 */
[----:B-1----:R-:W-:-:S13]  /*0060*/  ISETP.GE.AND P0, PT, R9, UR5, PT ;  /* 0x0000000509007c0c */ /* 0x002fda000bf06270 */
[----:B------:R-:W-:Y:S05]  /*0070*/  @P0 EXIT ;  /* 0x000000000000094d */ /* 0x000fea0003800000 */
[----:B------:R-:W0:Y:S01]  /*0080*/  LDC.64 R2, c[0x0][0x380] ;  /* 0x0000e000ff027b82 */ /* 0x000e220000000a00 */
[----:B------:R-:W1:Y:S07]  /*0090*/  LDCU.64 UR4, c[0x0][0x358] ;  /* 0x00006b00ff0477ac */ /* 0x000e6e0008000a00 */
[----:B------:R-:W2:Y:S08]  /*00a0*/  LDC.64 R4, c[0x0][0x388] ;  /* 0x0000e200ff047b82 */ /* 0x000eb00000000a00 */
[----:B------:R-:W3:Y:S01]  /*00b0*/  LDC.64 R6, c[0x0][0x390] ;  /* 0x0000e400ff067b82 */ /* 0x000ee20000000a00 */
[----:B0-----:R-:W-:-:S06]  /*00c0*/  IMAD.WIDE R2, R9, 0x4, R2 ;  /* 0x0000000409027825 */ /* 0x001fcc00078e0202 */
[----:B-1----:R-:W4:Y:S01]  /*00d0*/  LDG.E R2, desc[UR4][R2.64] ;  /* 0x0000000402027981 */ /* 0x002f22000c1e1900 */
[----:B--2---:R-:W-:-:S06]  /*00e0*/  IMAD.WIDE R4, R9, 0x4, R4 ;  /* 0x0000000409047825 */ /* 0x004fcc00078e0204 */
[----:B------:R-:W4:Y:S01]  /*00f0*/  LDG.E R5, desc[UR4][R4.64] ;  /* 0x0000000404057981 */ /* 0x000f22000c1e1900 */
[----:B---3--:R-:W-:Y:S01]  /*0100*/  IMAD.WIDE R6, R9, 0x4, R6 ;  /* 0x0000000409067825 */ /* 0x008fe200078e0206 */
[----:B----4-:R-:W-:-:S05]  /*0110*/  IADD3 R9, PT, PT, R2, R5, RZ ;  /* 0x0000000502097210 */ /* 0x010fca0007ffe0ff */
[----:B------:R-:W-:Y:S01]  /*0120*/  STG.E desc[UR4][R6.64], R9 ;  /* 0x0000000906007986 */ /* 0x000fe2000c101904 */
[----:B------:R-:W-:Y:S05]  /*0130*/  EXIT ;  /* 0x000000000000794d */ /* 0x000fea0003800000 */
.L_x_0:
[----:B------:R-:W-:-:S00]  /*0140*/  BRA `(.L_x_0) ;  /* 0xfffffffc00fc7947 */ /* 0x000fc0000383ffff */
[----:B------:R-:W-:-:S00]  /*0150*/  NOP ;  /* 0x0000000000007918 */ /* 0x000fc00000000000 */
        /* <DEDUP_REMOVED lines=10> */
.L_x_1:


//--------------------- .nv.shared.reserved.0     --------------------------
	.section	.nv.shared.reserved.0,"aw",@nobits
	.weak		__nv_reservedSMEM_offset_0_alias
	.size		__nv_reservedSMEM_offset_0_alias, 0, 64
	.other		__nv_reservedSMEM_offset_0_alias,@"STO_CUDA_RESERVED_SHARED STV_DEFAULT"
__nv_reservedSMEM_offset_0_alias:
	.zero		0
	.zero		64


//--------------------- .nv.constant0._Z9add_arrayPiS_S_i --------------------------
	.section	.nv.constant0._Z9add_arrayPiS_S_i,"a",@progbits
	.sectionflags	@""
	.align	4
.nv.constant0._Z9add_arrayPiS_S_i:
	.zero		924


//--------------------- SYMBOLS --------------------------

	.type		.nv.reservedSmem.offset0,@object
	.size		.nv.reservedSmem.offset0,0x4
